//
// Generated by NVIDIA NVVM Compiler
//
// Compiler Build ID: CL-36424714
// Cuda compilation tools, release 13.0, V13.0.88
// Based on NVVM 20.0.0
//

.version 9.0
.target sm_100
.address_size 64

	// .globl	_Z9kernel_2dv
.extern .func  (.param .b32 func_retval0) vprintf
(
	.param .b64 vprintf_param_0,
	.param .b64 vprintf_param_1
)
;
.global .align 1 .b8 $str[49] = {98, 108, 111, 99, 107, 32, 40, 37, 100, 44, 32, 37, 100, 41, 44, 32, 116, 104, 114, 101, 97, 100, 32, 40, 37, 100, 44, 32, 37, 100, 41, 44, 32, 105, 110, 100, 101, 120, 32, 40, 37, 100, 44, 32, 37, 100, 41, 10};

.visible .entry _Z9kernel_2dv()
{
	.local .align 8 .b8 	__local_depot0[24];
	.reg .b64 	%SP;
	.reg .b64 	%SPL;
	.reg .b32 	%r<11>;
	.reg .b64 	%rd<5>;

	mov.u64 	%SPL, __local_depot0;
	cvta.local.u64 	%SP, %SPL;
	add.u64 	%rd1, %SP, 0;
	add.u64 	%rd2, %SPL, 0;
	mov.u32 	%r1, %ctaid.x;
	mov.u32 	%r2, %ntid.x;
	mov.u32 	%r3, %tid.x;
	mad.lo.s32 	%r4, %r1, %r2, %r3;
	mov.u32 	%r5, %ctaid.y;
	mov.u32 	%r6, %ntid.y;
	mov.u32 	%r7, %tid.y;
	mad.lo.s32 	%r8, %r5, %r6, %r7;
	st.local.v2.u32 	[%rd2], {%r1, %r5};
	st.local.v2.u32 	[%rd2+8], {%r3, %r7};
	st.local.v2.u32 	[%rd2+16], {%r4, %r8};
	mov.u64 	%rd3, $str;
	cvta.global.u64 	%rd4, %rd3;
	{ // callseq 0, 0
	.param .b64 param0;
	st.param.b64 	[param0], %rd4;
	.param .b64 param1;
	st.param.b64 	[param1], %rd1;
	.param .b32 retval0;
	call.uni (retval0), 
	vprintf, 
	(
	param0, 
	param1
	);
	ld.param.b32 	%r9, [retval0];
	} // callseq 0
	ret;

}


// ===== COMPILED SASS (sm_100) =====

	.target	sm_100

	.elftype	@"ET_EXEC"


//--------------------- .note.nv.tkinfo           --------------------------
	.section	.note.nv.tkinfo,"",@"SHT_NOTE"
	.sectionflags	@"SHF_NOTE_NV_TKINFO"
	.tkinfo
        /*0018*/ 	.word	0x00000002
        /*0030*/ 	.string	""
        /*0030*/ 	.string	"ptxas"
        /*0030*/ 	.string	"Cuda compilation tools, release 13.0, V13.0.88"
        /*0030*/ 	.string	"Build cuda_13.0.r13.0/compiler.36424714_0"
        /*0030*/ 	.string	"-arch sm_100 -m 64 "



//--------------------- .note.nv.cuinfo           --------------------------
	.section	.note.nv.cuinfo,"",@"SHT_NOTE"
	.sectionflags	@"SHF_NOTE_NV_CUINFO"
        /*0018*/ 	.short	0x0002
        /*001a*/ 	.short	0x0064
        /*001c*/ 	.short	0x0082
	.zero		2


//--------------------- .nv.info                  --------------------------
	.section	.nv.info,"",@"SHT_CUDA_INFO"
	.align	4


	//----- nvinfo : EIATTR_REGCOUNT
	.align		4
        /*0000*/ 	.byte	0x04, 0x2f
        /*0002*/ 	.short	(.L_2 - .L_1)
	.align		4
.L_1:
        /*0004*/ 	.word	index@(_Z9kernel_2dv)
        /*0008*/ 	.word	0x00000018


	//----- nvinfo : EIATTR_FRAME_SIZE
	.align		4
.L_2:
        /*000c*/ 	.byte	0x04, 0x11
        /*000e*/ 	.short	(.L_4 - .L_3)
	.align		4
.L_3:
        /*0010*/ 	.word	index@(_Z9kernel_2dv)
        /*0014*/ 	.word	0x00000018


	//----- nvinfo : EIATTR_MIN_STACK_SIZE
	.align		4
.L_4:
        /*0018*/ 	.byte	0x04, 0x12
        /*001a*/ 	.short	(.L_6 - .L_5)
	.align		4
.L_5:
        /*001c*/ 	.word	index@(_Z9kernel_2dv)
        /*0020*/ 	.word	0x00000018
.L_6:


//--------------------- .nv.compat                --------------------------
	.section	.nv.compat,"",@"SHT_CUDA_COMPAT_INFO"
	.align	4
        /*0000*/ 	.byte	0x02, 0x09, 0x00, 0x00, 0x02, 0x02, 0x01, 0x00, 0x02, 0x05, 0x05, 0x00, 0x03, 0x07, 0x01, 0x01
        /*0010*/ 	.byte	0x02, 0x03, 0x00, 0x00, 0x02, 0x06, 0x01, 0x00, 0x04, 0x0b, 0x08, 0x00, 0x09, 0x00, 0x00, 0x00
        /*0020*/ 	.byte	0x00, 0x00, 0x00, 0x00


//--------------------- .nv.info._Z9kernel_2dv    --------------------------
	.section	.nv.info._Z9kernel_2dv,"",@"SHT_CUDA_INFO"
	.sectionflags	@""
	.align	4


	//----- nvinfo : EIATTR_CUDA_API_VERSION
	.align		4
        /*0000*/ 	.byte	0x04, 0x37
        /*0002*/ 	.short	(.L_8 - .L_7)
.L_7:
        /*0004*/ 	.word	0x00000082


	//----- nvinfo : EIATTR_SPARSE_MMA_MASK
	.align		4
.L_8:
        /*0008*/ 	.byte	0x03, 0x50
        /*000a*/ 	.short	0x0000


	//----- nvinfo : EIATTR_MAXREG_COUNT
	.align		4
        /*000c*/ 	.byte	0x03, 0x1b
        /*000e*/ 	.short	0x00ff


	//----- nvinfo : EIATTR_EXTERNS
	.align		4
        /*0010*/ 	.byte	0x04, 0x0f
        /*0012*/ 	.short	(.L_10 - .L_9)


	//   ....[0]....
	.align		4
.L_9:
        /*0014*/ 	.word	index@(vprintf)


	//----- nvinfo : EIATTR_MERCURY_ISA_VERSION
	.align		4
.L_10:
        /*0018*/ 	.byte	0x03, 0x5f
        /*001a*/ 	.short	0x0101


	//----- nvinfo : EIATTR_VRC_CTA_INIT_COUNT
	.align		4
        /*001c*/ 	.byte	0x02, 0x4a
	.zero		1
	.zero		1


	//----- nvinfo : EIATTR_SYSCALL_OFFSETS
	.align		4
        /*0020*/ 	.byte	0x04, 0x46
        /*0022*/ 	.short	(.L_12 - .L_11)


	//   ....[0]....
.L_11:
        /*0024*/ 	.word	0x00000170


	//----- nvinfo : EIATTR_EXIT_INSTR_OFFSETS
	.align		4
.L_12:
        /*0028*/ 	.byte	0x04, 0x1c
        /*002a*/ 	.short	(.L_14 - .L_13)


	//   ....[0]....
.L_13:
        /*002c*/ 	.word	0x00000180


	//----- nvinfo : EIATTR_SW_WAR
	.align		4
.L_14:
        /*0030*/ 	.byte	0x04, 0x36
        /*0032*/ 	.short	(.L_16 - .L_15)
.L_15:
        /*0034*/ 	.word	0x00000008
.L_16:


//--------------------- .nv.callgraph             --------------------------
	.section	.nv.callgraph,"",@"SHT_CUDA_CALLGRAPH"
	.align	4
	.sectionentsize	8
	.align		4
        /*0000*/ 	.word	0x00000000
	.align		4
        /*0004*/ 	.word	0xffffffff
	.align		4
        /*0008*/ 	.word	index@(_Z9kernel_2dv)
	.align		4
        /*000c*/ 	.word	index@(vprintf)
	.align		4
        /*0010*/ 	.word	0x00000000
	.align		4
        /*0014*/ 	.word	0xfffffffe
	.align		4
        /*0018*/ 	.word	0x00000000
	.align		4
        /*001c*/ 	.word	0xfffffffd
	.align		4
        /*0020*/ 	.word	0x00000000
	.align		4
        /*0024*/ 	.word	0xfffffffc


//--------------------- .nv.constant4             --------------------------
	.section	.nv.constant4,"a",@progbits
	.align	8
	.align		8
.nv.constant4:
        /*0000*/ 	.dword	vprintf
	.align		8
        /*0008*/ 	.dword	$str


//--------------------- .text._Z9kernel_2dv       --------------------------
	.section	.text._Z9kernel_2dv,"ax",@progbits
	.align	128
        .global         _Z9kernel_2dv
        .type           _Z9kernel_2dv,@function
        .size           _Z9kernel_2dv,(.L_x_2 - _Z9kernel_2dv)
        .other          _Z9kernel_2dv,@"STO_CUDA_ENTRY STV_DEFAULT"
_Z9kernel_2dv:
.text._Z9kernel_2dv:
[----:B------:R-:W0:Y:S01]  /*0000*/  LDC R1, c[0x0][0x37c] ;  /* 0x0000df00ff017b82 */ /* 0x000e220000000800 */
[----:B------:R-:W1:Y:S01]  /*0010*/  S2R R10, SR_CTAID.X ;  /* 0x00000000000a7919 */ /* 0x000e620000002500 */
[----:B------:R-:W2:Y:S01]  /*0020*/  LDCU UR5, c[0x0][0x2fc] ;  /* 0x00005f80ff0577ac */ /* 0x000ea20008000800 */
[----:B0-----:R-:W-:Y:S01]  /*0030*/  VIADD R1, R1, 0xffffffe8 ;  /* 0xffffffe801017836 */ /* 0x001fe20000000000 */
[----:B------:R-:W-:Y:S01]  /*0040*/  MOV R0, 0x0 ;  /* 0x0000000000007802 */ /* 0x000fe20000000f00 */
[----:B------:R-:W1:Y:S01]  /*0050*/  S2R R11, SR_CTAID.Y ;  /* 0x00000000000b7919 */ /* 0x000e620000002600 */
[----:B------:R-:W0:Y:S02]  /*0060*/  LDCU UR6, c[0x0][0x360] ;  /* 0x00006c00ff0677ac */ /* 0x000e240008000800 */
[----:B------:R3:W4:Y:S01]  /*0070*/  LDC.64 R8, c[0x4][R0] ;  /* 0x0100000000087b82 */ /* 0x0007220000000a00 */
[----:B------:R-:W0:Y:S01]  /*0080*/  S2R R12, SR_TID.X ;  /* 0x00000000000c7919 */ /* 0x000e220000002100 */
[----:B------:R-:W5:Y:S01]  /*0090*/  LDCU UR7, c[0x0][0x364] ;  /* 0x00006c80ff0777ac */ /* 0x000f620008000800 */
[----:B------:R-:W5:Y:S01]  /*00a0*/  S2R R13, SR_TID.Y ;  /* 0x00000000000d7919 */ /* 0x000f620000002200 */
[----:B------:R-:W2:Y:S02]  /*00b0*/  LDCU UR4, c[0x0][0x2f8] ;  /* 0x00005f00ff0477ac */ /* 0x000ea40008000800 */
[----:B--2---:R-:W-:-:S04]  /*00c0*/  IADD3 R6, P0, PT, R1, UR4, RZ ;  /* 0x0000000401067c10 */ /* 0x004fc8000ff1e0ff */
[----:B------:R-:W-:Y:S01]  /*00d0*/  IADD3.X R7, PT, PT, RZ, UR5, RZ, P0, !PT ;  /* 0x00000005ff077c10 */ /* 0x000fe200087fe4ff */
[----:B-1----:R3:W-:Y:S01]  /*00e0*/  STL.64 [R1], R10 ;  /* 0x0000000a01007387 */ /* 0x0027e20000100a00 */
[----:B0-----:R-:W-:Y:S02]  /*00f0*/  IMAD R2, R10, UR6, R12 ;  /* 0x000000060a027c24 */ /* 0x001fe4000f8e020c */
[----:B-----5:R-:W-:Y:S01]  /*0100*/  IMAD R3, R11, UR7, R13 ;  /* 0x000000070b037c24 */ /* 0x020fe2000f8e020d */
[----:B------:R3:W-:Y:S01]  /*0110*/  STL.64 [R1+0x8], R12 ;  /* 0x0000080c01007387 */ /* 0x0007e20000100a00 */
[----:B------:R-:W0:Y:S03]  /*0120*/  LDCU.64 UR6, c[0x4][0x8] ;  /* 0x01000100ff0677ac */ /* 0x000e260008000a00 */
[----:B------:R3:W-:Y:S01]  /*0130*/  STL.64 [R1+0x10], R2 ;  /* 0x0000100201007387 */ /* 0x0007e20000100a00 */
[----:B0-----:R-:W-:Y:S01]  /*0140*/  IMAD.U32 R4, RZ, RZ, UR6 ;  /* 0x00000006ff047e24 */ /* 0x001fe2000f8e00ff */
[----:B---34-:R-:W-:-:S07]  /*0150*/  MOV R5, UR7 ;  /* 0x0000000700057c02 */ /* 0x018fce0008000f00 */
[----:B------:R-:W-:-:S07]  /*0160*/  LEPC R20, `(.L_x_0) ;  /* 0x000000001014794e */ /* 0x000fce0000000000 */
[----:B------:R-:W-:Y:S05]  /*0170*/  CALL.ABS.NOINC R8 ;  /* 0x0000000008007343 */ /* 0x000fea0003c00000 */
.L_x_0:
[----:B------:R-:W-:Y:S05]  /*0180*/  EXIT ;  /* 0x000000000000794d */ /* 0x000fea0003800000 */
.L_x_1:
[----:B------:R-:W-:-:S00]  /*0190*/  BRA `(.L_x_1) ;  /* 0xfffffffc00fc7947 */ /* 0x000fc0000383ffff */
[----:B------:R-:W-:-:S00]  /*01a0*/  NOP ;  /* 0x0000000000007918 */ /* 0x000fc00000000000 */
        /* <DEDUP_REMOVED lines=13> */
.L_x_2:


//--------------------- .nv.global.init           --------------------------
	.section	.nv.global.init,"aw",@progbits
.nv.global.init:
	.type		$str,@object
	.size		$str,(.L_0 - $str)
$str:
        /*0000*/ 	.byte	0x62, 0x6c, 0x6f, 0x63, 0x6b, 0x20, 0x28, 0x25, 0x64, 0x2c, 0x20, 0x25, 0x64, 0x29, 0x2c, 0x20
        /*0010*/ 	.byte	0x74, 0x68, 0x72, 0x65, 0x61, 0x64, 0x20, 0x28, 0x25, 0x64, 0x2c, 0x20, 0x25, 0x64, 0x29, 0x2c
        /*0020*/ 	.byte	0x20, 0x69, 0x6e, 0x64, 0x65, 0x78, 0x20, 0x28, 0x25, 0x64, 0x2c, 0x20, 0x25, 0x64, 0x29, 0x0a
        /*0030*/ 	.byte	0x00
.L_0:


//--------------------- .nv.shared.reserved.0     --------------------------
	.section	.nv.shared.reserved.0,"aw",@nobits
	.weak		__nv_reservedSMEM_offset_0_alias
	.size		__nv_reservedSMEM_offset_0_alias, 0, 64
	.other		__nv_reservedSMEM_offset_0_alias,@"STO_CUDA_RESERVED_SHARED STV_DEFAULT"
__nv_reservedSMEM_offset_0_alias:
	.zero		0
	.zero		64


//--------------------- .nv.constant0._Z9kernel_2dv --------------------------
	.section	.nv.constant0._Z9kernel_2dv,"a",@progbits
	.sectionflags	@""
	.align	4
.nv.constant0._Z9kernel_2dv:
	.zero		896


//--------------------- SYMBOLS --------------------------

	.type		.nv.reservedSmem.offset0,@object
	.size		.nv.reservedSmem.offset0,0x4
	.type		vprintf,@function
